//
// Generated by NVIDIA NVVM Compiler
//
// Compiler Build ID: CL-36424714
// Cuda compilation tools, release 13.0, V13.0.88
// Based on NVVM 20.0.0
//

.version 9.0
.target sm_100
.address_size 64

	// .globl	_Z17transposeNoSharedPfS_i
// _ZZ19transposeWithSharedPfS_iE4tile has been demoted
// _ZZ16transposeInPlacePfiE4tile has been demoted

.visible .entry _Z17transposeNoSharedPfS_i(
	.param .u64 .ptr .align 1 _Z17transposeNoSharedPfS_i_param_0,
	.param .u64 .ptr .align 1 _Z17transposeNoSharedPfS_i_param_1,
	.param .u32 _Z17transposeNoSharedPfS_i_param_2
)
{
	.reg .pred 	%p<2>;
	.reg .b32 	%r<15>;
	.reg .b32 	%f<2>;
	.reg .b64 	%rd<9>;

	ld.param.u64 	%rd1, [_Z17transposeNoSharedPfS_i_param_0];
	ld.param.u64 	%rd2, [_Z17transposeNoSharedPfS_i_param_1];
	ld.param.u32 	%r4, [_Z17transposeNoSharedPfS_i_param_2];
	mov.u32 	%r5, %ctaid.x;
	shl.b32 	%r6, %r5, 5;
	mov.u32 	%r7, %tid.x;
	add.s32 	%r1, %r6, %r7;
	mov.u32 	%r8, %ctaid.y;
	shl.b32 	%r9, %r8, 5;
	mov.u32 	%r10, %tid.y;
	add.s32 	%r11, %r9, %r10;
	max.s32 	%r12, %r1, %r11;
	setp.ge.s32 	%p1, %r12, %r4;
	@%p1 bra 	$L__BB0_2;
	cvta.to.global.u64 	%rd3, %rd1;
	cvta.to.global.u64 	%rd4, %rd2;
	mad.lo.s32 	%r13, %r4, %r1, %r11;
	mul.wide.s32 	%rd5, %r13, 4;
	add.s64 	%rd6, %rd3, %rd5;
	ld.global.f32 	%f1, [%rd6];
	mad.lo.s32 	%r14, %r4, %r11, %r1;
	mul.wide.s32 	%rd7, %r14, 4;
	add.s64 	%rd8, %rd4, %rd7;
	st.global.f32 	[%rd8], %f1;
$L__BB0_2:
	ret;

}
	// .globl	_Z19transposeWithSharedPfS_i
.visible .entry _Z19transposeWithSharedPfS_i(
	.param .u64 .ptr .align 1 _Z19transposeWithSharedPfS_i_param_0,
	.param .u64 .ptr .align 1 _Z19transposeWithSharedPfS_i_param_1,
	.param .u32 _Z19transposeWithSharedPfS_i_param_2
)
{
	.reg .pred 	%p<3>;
	.reg .b32 	%r<28>;
	.reg .b32 	%f<3>;
	.reg .b64 	%rd<9>;
	// demoted variable
	.shared .align 4 .b8 _ZZ19transposeWithSharedPfS_iE4tile[4096];
	ld.param.u64 	%rd1, [_Z19transposeWithSharedPfS_i_param_0];
	ld.param.u64 	%rd2, [_Z19transposeWithSharedPfS_i_param_1];
	ld.param.u32 	%r10, [_Z19transposeWithSharedPfS_i_param_2];
	mov.u32 	%r11, %ctaid.x;
	shl.b32 	%r1, %r11, 5;
	mov.u32 	%r2, %tid.x;
	add.s32 	%r3, %r1, %r2;
	mov.u32 	%r12, %ctaid.y;
	shl.b32 	%r4, %r12, 5;
	mov.u32 	%r5, %tid.y;
	add.s32 	%r13, %r4, %r5;
	max.s32 	%r14, %r3, %r13;
	setp.ge.s32 	%p1, %r14, %r10;
	@%p1 bra 	$L__BB1_2;
	cvta.to.global.u64 	%rd3, %rd1;
	mad.lo.s32 	%r15, %r10, %r13, %r3;
	mul.wide.s32 	%rd4, %r15, 4;
	add.s64 	%rd5, %rd3, %rd4;
	ld.global.f32 	%f1, [%rd5];
	shl.b32 	%r16, %r5, 7;
	mov.u32 	%r17, _ZZ19transposeWithSharedPfS_iE4tile;
	add.s32 	%r18, %r17, %r16;
	shl.b32 	%r19, %r2, 2;
	add.s32 	%r20, %r18, %r19;
	st.shared.f32 	[%r20], %f1;
$L__BB1_2:
	bar.sync 	0;
	add.s32 	%r7, %r4, %r2;
	add.s32 	%r8, %r1, %r5;
	max.s32 	%r21, %r7, %r8;
	setp.ge.s32 	%p2, %r21, %r10;
	@%p2 bra 	$L__BB1_4;
	shl.b32 	%r22, %r2, 7;
	mov.u32 	%r23, _ZZ19transposeWithSharedPfS_iE4tile;
	add.s32 	%r24, %r23, %r22;
	shl.b32 	%r25, %r5, 2;
	add.s32 	%r26, %r24, %r25;
	ld.shared.f32 	%f2, [%r26];
	mad.lo.s32 	%r27, %r10, %r8, %r7;
	cvta.to.global.u64 	%rd6, %rd2;
	mul.wide.s32 	%rd7, %r27, 4;
	add.s64 	%rd8, %rd6, %rd7;
	st.global.f32 	[%rd8], %f2;
$L__BB1_4:
	ret;

}
	// .globl	_Z16transposeInPlacePfi
.visible .entry _Z16transposeInPlacePfi(
	.param .u64 .ptr .align 1 _Z16transposeInPlacePfi_param_0,
	.param .u32 _Z16transposeInPlacePfi_param_1
)
{
	.reg .pred 	%p<3>;
	.reg .b32 	%r<29>;
	.reg .b32 	%f<3>;
	.reg .b64 	%rd<7>;
	// demoted variable
	.shared .align 4 .b8 _ZZ16transposeInPlacePfiE4tile[4224];
	ld.param.u64 	%rd2, [_Z16transposeInPlacePfi_param_0];
	ld.param.u32 	%r10, [_Z16transposeInPlacePfi_param_1];
	cvta.to.global.u64 	%rd1, %rd2;
	mov.u32 	%r11, %ctaid.x;
	mov.u32 	%r12, %ctaid.y;
	max.u32 	%r13, %r11, %r12;
	min.u32 	%r14, %r11, %r12;
	shl.b32 	%r1, %r14, 5;
	mov.u32 	%r2, %tid.x;
	add.s32 	%r3, %r1, %r2;
	shl.b32 	%r4, %r13, 5;
	mov.u32 	%r5, %tid.y;
	add.s32 	%r15, %r4, %r5;
	max.s32 	%r16, %r3, %r15;
	setp.ge.s32 	%p1, %r16, %r10;
	@%p1 bra 	$L__BB2_2;
	mad.lo.s32 	%r17, %r15, %r10, %r3;
	mul.wide.s32 	%rd3, %r17, 4;
	add.s64 	%rd4, %rd1, %rd3;
	ld.global.f32 	%f1, [%rd4];
	mov.u32 	%r18, _ZZ16transposeInPlacePfiE4tile;
	mad.lo.s32 	%r19, %r5, 132, %r18;
	shl.b32 	%r20, %r2, 2;
	add.s32 	%r21, %r19, %r20;
	st.shared.f32 	[%r21], %f1;
$L__BB2_2:
	bar.sync 	0;
	add.s32 	%r7, %r4, %r2;
	add.s32 	%r22, %r1, %r5;
	max.s32 	%r23, %r7, %r22;
	setp.ge.s32 	%p2, %r23, %r10;
	@%p2 bra 	$L__BB2_4;
	mov.u32 	%r24, _ZZ16transposeInPlacePfiE4tile;
	mad.lo.s32 	%r25, %r2, 132, %r24;
	shl.b32 	%r26, %r5, 2;
	add.s32 	%r27, %r25, %r26;
	ld.shared.f32 	%f2, [%r27];
	mad.lo.s32 	%r28, %r22, %r10, %r7;
	mul.wide.s32 	%rd5, %r28, 4;
	add.s64 	%rd6, %rd1, %rd5;
	st.global.f32 	[%rd6], %f2;
$L__BB2_4:
	ret;

}


// ===== COMPILED SASS (sm_100) =====

	.target	sm_100

	.elftype	@"ET_EXEC"


//--------------------- .note.nv.tkinfo           --------------------------
	.section	.note.nv.tkinfo,"",@"SHT_NOTE"
	.sectionflags	@"SHF_NOTE_NV_TKINFO"
	.tkinfo
        /*0018*/ 	.word	0x00000002
        /*0030*/ 	.string	""
        /*0030*/ 	.string	"ptxas"
        /*0030*/ 	.string	"Cuda compilation tools, release 13.0, V13.0.88"
        /*0030*/ 	.string	"Build cuda_13.0.r13.0/compiler.36424714_0"
        /*0030*/ 	.string	"-arch sm_100 -m 64 "



//--------------------- .note.nv.cuinfo           --------------------------
	.section	.note.nv.cuinfo,"",@"SHT_NOTE"
	.sectionflags	@"SHF_NOTE_NV_CUINFO"
        /*0018*/ 	.short	0x0002
        /*001a*/ 	.short	0x0064
        /*001c*/ 	.short	0x0082
	.zero		2


//--------------------- .nv.info                  --------------------------
	.section	.nv.info,"",@"SHT_CUDA_INFO"
	.align	4


	//----- nvinfo : EIATTR_REGCOUNT
	.align		4
        /*0000*/ 	.byte	0x04, 0x2f
        /*0002*/ 	.short	(.L_1 - .L_0)
	.align		4
.L_0:
        /*0004*/ 	.word	index@(_Z17transposeNoSharedPfS_i)
        /*0008*/ 	.word	0x0000000a


	//----- nvinfo : EIATTR_FRAME_SIZE
	.align		4
.L_1:
        /*000c*/ 	.byte	0x04, 0x11
        /*000e*/ 	.short	(.L_3 - .L_2)
	.align		4
.L_2:
        /*0010*/ 	.word	index@(_Z17transposeNoSharedPfS_i)
        /*0014*/ 	.word	0x00000000


	//----- nvinfo : EIATTR_REGCOUNT
	.align		4
.L_3:
        /*0018*/ 	.byte	0x04, 0x2f
        /*001a*/ 	.short	(.L_5 - .L_4)
	.align		4
.L_4:
        /*001c*/ 	.word	index@(_Z19transposeWithSharedPfS_i)
        /*0020*/ 	.word	0x0000000c


	//----- nvinfo : EIATTR_FRAME_SIZE
	.align		4
.L_5:
        /*0024*/ 	.byte	0x04, 0x11
        /*0026*/ 	.short	(.L_7 - .L_6)
	.align		4
.L_6:
        /*0028*/ 	.word	index@(_Z19transposeWithSharedPfS_i)
        /*002c*/ 	.word	0x00000000


	//----- nvinfo : EIATTR_REGCOUNT
	.align		4
.L_7:
        /*0030*/ 	.byte	0x04, 0x2f
        /*0032*/ 	.short	(.L_9 - .L_8)
	.align		4
.L_8:
        /*0034*/ 	.word	index@(_Z16transposeInPlacePfi)
        /*0038*/ 	.word	0x0000000e


	//----- nvinfo : EIATTR_FRAME_SIZE
	.align		4
.L_9:
        /*003c*/ 	.byte	0x04, 0x11
        /*003e*/ 	.short	(.L_11 - .L_10)
	.align		4
.L_10:
        /*0040*/ 	.word	index@(_Z16transposeInPlacePfi)
        /*0044*/ 	.word	0x00000000


	//----- nvinfo : EIATTR_MIN_STACK_SIZE
	.align		4
.L_11:
        /*0048*/ 	.byte	0x04, 0x12
        /*004a*/ 	.short	(.L_13 - .L_12)
	.align		4
.L_12:
        /*004c*/ 	.word	index@(_Z16transposeInPlacePfi)
        /*0050*/ 	.word	0x00000000


	//----- nvinfo : EIATTR_MIN_STACK_SIZE
	.align		4
.L_13:
        /*0054*/ 	.byte	0x04, 0x12
        /*0056*/ 	.short	(.L_15 - .L_14)
	.align		4
.L_14:
        /*0058*/ 	.word	index@(_Z19transposeWithSharedPfS_i)
        /*005c*/ 	.word	0x00000000


	//----- nvinfo : EIATTR_MIN_STACK_SIZE
	.align		4
.L_15:
        /*0060*/ 	.byte	0x04, 0x12
        /*0062*/ 	.short	(.L_17 - .L_16)
	.align		4
.L_16:
        /*0064*/ 	.word	index@(_Z17transposeNoSharedPfS_i)
        /*0068*/ 	.word	0x00000000
.L_17:


//--------------------- .nv.compat                --------------------------
	.section	.nv.compat,"",@"SHT_CUDA_COMPAT_INFO"
	.align	4
        /*0000*/ 	.byte	0x02, 0x09, 0x00, 0x00, 0x02, 0x02, 0x01, 0x00, 0x02, 0x05, 0x05, 0x00, 0x03, 0x07, 0x01, 0x01
        /*0010*/ 	.byte	0x02, 0x03, 0x00, 0x00, 0x02, 0x06, 0x01, 0x00, 0x04, 0x0b, 0x08, 0x00, 0x09, 0x00, 0x00, 0x00
        /*0020*/ 	.byte	0x00, 0x00, 0x00, 0x00


//--------------------- .nv.info._Z16transposeInPlacePfi --------------------------
	.section	.nv.info._Z16transposeInPlacePfi,"",@"SHT_CUDA_INFO"
	.sectionflags	@""
	.align	4


	//----- nvinfo : EIATTR_CUDA_API_VERSION
	.align		4
        /*0000*/ 	.byte	0x04, 0x37
        /*0002*/ 	.short	(.L_19 - .L_18)
.L_18:
        /*0004*/ 	.word	0x00000082


	//----- nvinfo : EIATTR_KPARAM_INFO
	.align		4
.L_19:
        /*0008*/ 	.byte	0x04, 0x17
        /*000a*/ 	.short	(.L_21 - .L_20)
.L_20:
        /*000c*/ 	.word	0x00000000
        /*0010*/ 	.short	0x0001
        /*0012*/ 	.short	0x0008
        /*0014*/ 	.byte	0x00, 0xf0, 0x11, 0x00


	//----- nvinfo : EIATTR_KPARAM_INFO
	.align		4
.L_21:
        /*0018*/ 	.byte	0x04, 0x17
        /*001a*/ 	.short	(.L_23 - .L_22)
.L_22:
        /*001c*/ 	.word	0x00000000
        /*0020*/ 	.short	0x0000
        /*0022*/ 	.short	0x0000
        /*0024*/ 	.byte	0x00, 0xf5, 0x21, 0x00


	//----- nvinfo : EIATTR_SPARSE_MMA_MASK
	.align		4
.L_23:
        /*0028*/ 	.byte	0x03, 0x50
        /*002a*/ 	.short	0x0000


	//----- nvinfo : EIATTR_MAXREG_COUNT
	.align		4
        /*002c*/ 	.byte	0x03, 0x1b
        /*002e*/ 	.short	0x00ff


	//----- nvinfo : EIATTR_NUM_BARRIERS
	.align		4
        /*0030*/ 	.byte	0x02, 0x4c
        /*0032*/ 	.byte	0x01
	.zero		1


	//----- nvinfo : EIATTR_MERCURY_ISA_VERSION
	.align		4
        /*0034*/ 	.byte	0x03, 0x5f
        /*0036*/ 	.short	0x0101


	//----- nvinfo : EIATTR_VRC_CTA_INIT_COUNT
	.align		4
        /*0038*/ 	.byte	0x02, 0x4a
	.zero		1
	.zero		1


	//----- nvinfo : EIATTR_EXIT_INSTR_OFFSETS
	.align		4
        /*003c*/ 	.byte	0x04, 0x1c
        /*003e*/ 	.short	(.L_25 - .L_24)


	//   ....[0]....
.L_24:
        /*0040*/ 	.word	0x000001c0


	//   ....[1]....
        /*0044*/ 	.word	0x00000270


	//----- nvinfo : EIATTR_CBANK_PARAM_SIZE
	.align		4
.L_25:
        /*0048*/ 	.byte	0x03, 0x19
        /*004a*/ 	.short	0x000c


	//----- nvinfo : EIATTR_PARAM_CBANK
	.align		4
        /*004c*/ 	.byte	0x04, 0x0a
        /*004e*/ 	.short	(.L_27 - .L_26)
	.align		4
.L_26:
        /*0050*/ 	.word	index@(.nv.constant0._Z16transposeInPlacePfi)
        /*0054*/ 	.short	0x0380
        /*0056*/ 	.short	0x000c


	//----- nvinfo : EIATTR_SW_WAR
	.align		4
.L_27:
        /*0058*/ 	.byte	0x04, 0x36
        /*005a*/ 	.short	(.L_29 - .L_28)
.L_28:
        /*005c*/ 	.word	0x00000008
.L_29:


//--------------------- .nv.info._Z19transposeWithSharedPfS_i --------------------------
	.section	.nv.info._Z19transposeWithSharedPfS_i,"",@"SHT_CUDA_INFO"
	.sectionflags	@""
	.align	4


	//----- nvinfo : EIATTR_CUDA_API_VERSION
	.align		4
        /*0000*/ 	.byte	0x04, 0x37
        /*0002*/ 	.short	(.L_31 - .L_30)
.L_30:
        /*0004*/ 	.word	0x00000082


	//----- nvinfo : EIATTR_KPARAM_INFO
	.align		4
.L_31:
        /*0008*/ 	.byte	0x04, 0x17
        /*000a*/ 	.short	(.L_33 - .L_32)
.L_32:
        /*000c*/ 	.word	0x00000000
        /*0010*/ 	.short	0x0002
        /*0012*/ 	.short	0x0010
        /*0014*/ 	.byte	0x00, 0xf0, 0x11, 0x00


	//----- nvinfo : EIATTR_KPARAM_INFO
	.align		4
.L_33:
        /*0018*/ 	.byte	0x04, 0x17
        /*001a*/ 	.short	(.L_35 - .L_34)
.L_34:
        /*001c*/ 	.word	0x00000000
        /*0020*/ 	.short	0x0001
        /*0022*/ 	.short	0x0008
        /*0024*/ 	.byte	0x00, 0xf5, 0x21, 0x00


	//----- nvinfo : EIATTR_KPARAM_INFO
	.align		4
.L_35:
        /*0028*/ 	.byte	0x04, 0x17
        /*002a*/ 	.short	(.L_37 - .L_36)
.L_36:
        /*002c*/ 	.word	0x00000000
        /*0030*/ 	.short	0x0000
        /*0032*/ 	.short	0x0000
        /*0034*/ 	.byte	0x00, 0xf5, 0x21, 0x00


	//----- nvinfo : EIATTR_SPARSE_MMA_MASK
	.align		4
.L_37:
        /*0038*/ 	.byte	0x03, 0x50
        /*003a*/ 	.short	0x0000


	//----- nvinfo : EIATTR_MAXREG_COUNT
	.align		4
        /*003c*/ 	.byte	0x03, 0x1b
        /*003e*/ 	.short	0x00ff


	//----- nvinfo : EIATTR_NUM_BARRIERS
	.align		4
        /*0040*/ 	.byte	0x02, 0x4c
        /*0042*/ 	.byte	0x01
	.zero		1


	//----- nvinfo : EIATTR_MERCURY_ISA_VERSION
	.align		4
        /*0044*/ 	.byte	0x03, 0x5f
        /*0046*/ 	.short	0x0101


	//----- nvinfo : EIATTR_VRC_CTA_INIT_COUNT
	.align		4
        /*0048*/ 	.byte	0x02, 0x4a
	.zero		1
	.zero		1


	//----- nvinfo : EIATTR_EXIT_INSTR_OFFSETS
	.align		4
        /*004c*/ 	.byte	0x04, 0x1c
        /*004e*/ 	.short	(.L_39 - .L_38)


	//   ....[0]....
.L_38:
        /*0050*/ 	.word	0x000001a0


	//   ....[1]....
        /*0054*/ 	.word	0x00000250


	//----- nvinfo : EIATTR_CBANK_PARAM_SIZE
	.align		4
.L_39:
        /*0058*/ 	.byte	0x03, 0x19
        /*005a*/ 	.short	0x0014


	//----- nvinfo : EIATTR_PARAM_CBANK
	.align		4
        /*005c*/ 	.byte	0x04, 0x0a
        /*005e*/ 	.short	(.L_41 - .L_40)
	.align		4
.L_40:
        /*0060*/ 	.word	index@(.nv.constant0._Z19transposeWithSharedPfS_i)
        /*0064*/ 	.short	0x0380
        /*0066*/ 	.short	0x0014


	//----- nvinfo : EIATTR_SW_WAR
	.align		4
.L_41:
        /*0068*/ 	.byte	0x04, 0x36
        /*006a*/ 	.short	(.L_43 - .L_42)
.L_42:
        /*006c*/ 	.word	0x00000008
.L_43:


//--------------------- .nv.info._Z17transposeNoSharedPfS_i --------------------------
	.section	.nv.info._Z17transposeNoSharedPfS_i,"",@"SHT_CUDA_INFO"
	.sectionflags	@""
	.align	4


	//----- nvinfo : EIATTR_CUDA_API_VERSION
	.align		4
        /*0000*/ 	.byte	0x04, 0x37
        /*0002*/ 	.short	(.L_45 - .L_44)
.L_44:
        /*0004*/ 	.word	0x00000082


	//----- nvinfo : EIATTR_KPARAM_INFO
	.align		4
.L_45:
        /*0008*/ 	.byte	0x04, 0x17
        /*000a*/ 	.short	(.L_47 - .L_46)
.L_46:
        /*000c*/ 	.word	0x00000000
        /*0010*/ 	.short	0x0002
        /*0012*/ 	.short	0x0010
        /*0014*/ 	.byte	0x00, 0xf0, 0x11, 0x00


	//----- nvinfo : EIATTR_KPARAM_INFO
	.align		4
.L_47:
        /*0018*/ 	.byte	0x04, 0x17
        /*001a*/ 	.short	(.L_49 - .L_48)
.L_48:
        /*001c*/ 	.word	0x00000000
        /*0020*/ 	.short	0x0001
        /*0022*/ 	.short	0x0008
        /*0024*/ 	.byte	0x00, 0xf5, 0x21, 0x00


	//----- nvinfo : EIATTR_KPARAM_INFO
	.align		4
.L_49:
        /*0028*/ 	.byte	0x04, 0x17
        /*002a*/ 	.short	(.L_51 - .L_50)
.L_50:
        /*002c*/ 	.word	0x00000000
        /*0030*/ 	.short	0x0000
        /*0032*/ 	.short	0x0000
        /*0034*/ 	.byte	0x00, 0xf5, 0x21, 0x00


	//----- nvinfo : EIATTR_SPARSE_MMA_MASK
	.align		4
.L_51:
        /*0038*/ 	.byte	0x03, 0x50
        /*003a*/ 	.short	0x0000


	//----- nvinfo : EIATTR_MAXREG_COUNT
	.align		4
        /*003c*/ 	.byte	0x03, 0x1b
        /*003e*/ 	.short	0x00ff


	//----- nvinfo : EIATTR_MERCURY_ISA_VERSION
	.align		4
        /*0040*/ 	.byte	0x03, 0x5f
        /*0042*/ 	.short	0x0101


	//----- nvinfo : EIATTR_VRC_CTA_INIT_COUNT
	.align		4
        /*0044*/ 	.byte	0x02, 0x4a
	.zero		1
	.zero		1


	//----- nvinfo : EIATTR_EXIT_INSTR_OFFSETS
	.align		4
        /*0048*/ 	.byte	0x04, 0x1c
        /*004a*/ 	.short	(.L_53 - .L_52)


	//   ....[0]....
.L_52:
        /*004c*/ 	.word	0x000000a0


	//   ....[1]....
        /*0050*/ 	.word	0x00000140


	//----- nvinfo : EIATTR_CBANK_PARAM_SIZE
	.align		4
.L_53:
        /*0054*/ 	.byte	0x03, 0x19
        /*0056*/ 	.short	0x0014


	//----- nvinfo : EIATTR_PARAM_CBANK
	.align		4
        /*0058*/ 	.byte	0x04, 0x0a
        /*005a*/ 	.short	(.L_55 - .L_54)
	.align		4
.L_54:
        /*005c*/ 	.word	index@(.nv.constant0._Z17transposeNoSharedPfS_i)
        /*0060*/ 	.short	0x0380
        /*0062*/ 	.short	0x0014


	//----- nvinfo : EIATTR_SW_WAR
	.align		4
.L_55:
        /*0064*/ 	.byte	0x04, 0x36
        /*0066*/ 	.short	(.L_57 - .L_56)
.L_56:
        /*0068*/ 	.word	0x00000008
.L_57:


//--------------------- .nv.callgraph             --------------------------
	.section	.nv.callgraph,"",@"SHT_CUDA_CALLGRAPH"
	.align	4
	.sectionentsize	8
	.align		4
        /*0000*/ 	.word	0x00000000
	.align		4
        /*0004*/ 	.word	0xffffffff
	.align		4
        /*0008*/ 	.word	0x00000000
	.align		4
        /*000c*/ 	.word	0xfffffffe
	.align		4
        /*0010*/ 	.word	0x00000000
	.align		4
        /*0014*/ 	.word	0xfffffffd
	.align		4
        /*0018*/ 	.word	0x00000000
	.align		4
        /*001c*/ 	.word	0xfffffffc


//--------------------- .text._Z16transposeInPlacePfi --------------------------
	.section	.text._Z16transposeInPlacePfi,"ax",@progbits
	.align	128
        .global         _Z16transposeInPlacePfi
        .type           _Z16transposeInPlacePfi,@function
        .size           _Z16transposeInPlacePfi,(.L_x_3 - _Z16transposeInPlacePfi)
        .other          _Z16transposeInPlacePfi,@"STO_CUDA_ENTRY STV_DEFAULT"
_Z16transposeInPlacePfi:
.text._Z16transposeInPlacePfi:
[----:B------:R-:W-:Y:S01]  /*0000*/  LDC R1, c[0x0][0x37c] ;  /* 0x0000df00ff017b82 */ /* 0x000fe20000000800 */
[----:B------:R-:W0:Y:S07]  /*0010*/  S2R R0, SR_CTAID.Y ;  /* 0x0000000000007919 */ /* 0x000e2e0000002600 */
[----:B------:R-:W0:Y:S01]  /*0020*/  S2UR UR4, SR_CTAID.X ;  /* 0x00000000000479c3 */ /* 0x000e220000002500 */
[----:B------:R-:W1:Y:S01]  /*0030*/  LDCU UR6, c[0x0][0x388] ;  /* 0x00007100ff0677ac */ /* 0x000e620008000800 */
[----:B------:R-:W2:Y:S01]  /*0040*/  S2R R9, SR_TID.X ;  /* 0x0000000000097919 */ /* 0x000ea20000002100 */
[----:B------:R-:W3:Y:S01]  /*0050*/  S2R R11, SR_TID.Y ;  /* 0x00000000000b7919 */ /* 0x000ee20000002200 */
[----:B0-----:R-:W-:-:S02]  /*0060*/  VIMNMX.U32 R4, PT, PT, R0, UR4, PT ;  /* 0x0000000400047c48 */ /* 0x001fc4000bfe0000 */
[----:B------:R-:W-:Y:S01]  /*0070*/  VIMNMX.U32 R0, PT, PT, R0, UR4, !PT ;  /* 0x0000000400007c48 */ /* 0x000fe2000ffe0000 */
[----:B------:R-:W0:Y:S02]  /*0080*/  LDCU.64 UR4, c[0x0][0x358] ;  /* 0x00006b00ff0477ac */ /* 0x000e240008000a00 */
[----:B--2---:R-:W-:Y:S02]  /*0090*/  IMAD R5, R4, 0x20, R9 ;  /* 0x0000002004057824 */ /* 0x004fe400078e0209 */
[----:B---3--:R-:W-:-:S05]  /*00a0*/  IMAD R6, R0, 0x20, R11 ;  /* 0x0000002000067824 */ /* 0x008fca00078e020b */
[----:B------:R-:W-:-:S04]  /*00b0*/  VIMNMX R2, PT, PT, R5, R6, !PT ;  /* 0x0000000605027248 */ /* 0x000fc80007fe0100 */
[----:B-1----:R-:W-:-:S13]  /*00c0*/  ISETP.GE.AND P0, PT, R2, UR6, PT ;  /* 0x0000000602007c0c */ /* 0x002fda000bf06270 */
[----:B------:R-:W1:Y:S01]  /*00d0*/  @!P0 LDC.64 R2, c[0x0][0x380] ;  /* 0x0000e000ff028b82 */ /* 0x000e620000000a00 */
[----:B------:R-:W-:-:S04]  /*00e0*/  @!P0 IMAD R5, R6, UR6, R5 ;  /* 0x0000000606058c24 */ /* 0x000fc8000f8e0205 */
[----:B-1----:R-:W-:-:S06]  /*00f0*/  @!P0 IMAD.WIDE R2, R5, 0x4, R2 ;  /* 0x0000000405028825 */ /* 0x002fcc00078e0202 */
[----:B0-----:R-:W2:Y:S01]  /*0100*/  @!P0 LDG.E R2, desc[UR4][R2.64] ;  /* 0x0000000402028981 */ /* 0x001ea2000c1e1900 */
[----:B------:R-:W-:Y:S01]  /*0110*/  @!P0 MOV R5, 0x400 ;  /* 0x0000040000058802 */ /* 0x000fe20000000f00 */
[----:B------:R-:W-:Y:S01]  /*0120*/  IMAD R7, R4, 0x20, R11 ;  /* 0x0000002004077824 */ /* 0x000fe200078e020b */
[----:B------:R-:W-:Y:S01]  /*0130*/  LEA R0, R0, R9, 0x5 ;  /* 0x0000000900007211 */ /* 0x000fe200078e28ff */
[----:B------:R-:W0:Y:S03]  /*0140*/  @!P0 S2R R6, SR_CgaCtaId ;  /* 0x0000000000068919 */ /* 0x000e260000008800 */
[----:B------:R-:W-:-:S04]  /*0150*/  VIMNMX R4, PT, PT, R0, R7, !PT ;  /* 0x0000000700047248 */ /* 0x000fc80007fe0100 */
[----:B------:R-:W-:Y:S02]  /*0160*/  ISETP.GE.AND P1, PT, R4, UR6, PT ;  /* 0x0000000604007c0c */ /* 0x000fe4000bf26270 */
[----:B0-----:R-:W-:-:S05]  /*0170*/  @!P0 LEA R5, R6, R5, 0x18 ;  /* 0x0000000506058211 */ /* 0x001fca00078ec0ff */
[----:B------:R-:W-:-:S04]  /*0180*/  @!P0 IMAD R5, R11, 0x84, R5 ;  /* 0x000000840b058824 */ /* 0x000fc800078e0205 */
[----:B------:R-:W-:-:S05]  /*0190*/  @!P0 IMAD R5, R9, 0x4, R5 ;  /* 0x0000000409058824 */ /* 0x000fca00078e0205 */
[----:B--2---:R0:W-:Y:S01]  /*01a0*/  @!P0 STS [R5], R2 ;  /* 0x0000000205008388 */ /* 0x0041e20000000800 */
[----:B------:R-:W-:Y:S06]  /*01b0*/  BAR.SYNC.DEFER_BLOCKING 0x0 ;  /* 0x0000000000007b1d */ /* 0x000fec0000010000 */
[----:B------:R-:W-:Y:S05]  /*01c0*/  @P1 EXIT ;  /* 0x000000000000194d */ /* 0x000fea0003800000 */
[----:B------:R-:W1:Y:S01]  /*01d0*/  S2R R3, SR_CgaCtaId ;  /* 0x0000000000037919 */ /* 0x000e620000008800 */
[----:B0-----:R-:W-:Y:S01]  /*01e0*/  MOV R2, 0x400 ;  /* 0x0000040000027802 */ /* 0x001fe20000000f00 */
[----:B------:R-:W-:-:S03]  /*01f0*/  IMAD R7, R7, UR6, R0 ;  /* 0x0000000607077c24 */ /* 0x000fc6000f8e0200 */
[----:B-1----:R-:W-:-:S05]  /*0200*/  LEA R2, R3, R2, 0x18 ;  /* 0x0000000203027211 */ /* 0x002fca00078ec0ff */
[----:B------:R-:W-:-:S05]  /*0210*/  IMAD R2, R9, 0x84, R2 ;  /* 0x0000008409027824 */ /* 0x000fca00078e0202 */
[----:B------:R-:W-:Y:S02]  /*0220*/  LEA R4, R11, R2, 0x2 ;  /* 0x000000020b047211 */ /* 0x000fe400078e10ff */
[----:B------:R-:W0:Y:S03]  /*0230*/  LDC.64 R2, c[0x0][0x380] ;  /* 0x0000e000ff027b82 */ /* 0x000e260000000a00 */
[----:B------:R-:W1:Y:S01]  /*0240*/  LDS R5, [R4] ;  /* 0x0000000004057984 */ /* 0x000e620000000800 */
[----:B0-----:R-:W-:-:S05]  /*0250*/  IMAD.WIDE R2, R7, 0x4, R2 ;  /* 0x0000000407027825 */ /* 0x001fca00078e0202 */
[----:B-1----:R-:W-:Y:S01]  /*0260*/  STG.E desc[UR4][R2.64], R5 ;  /* 0x0000000502007986 */ /* 0x002fe2000c101904 */
[----:B------:R-:W-:Y:S05]  /*0270*/  EXIT ;  /* 0x000000000000794d */ /* 0x000fea0003800000 */
.L_x_0:
[----:B------:R-:W-:-:S00]  /*0280*/  BRA `(.L_x_0) ;  /* 0xfffffffc00fc7947 */ /* 0x000fc0000383ffff */
[----:B------:R-:W-:-:S00]  /*0290*/  NOP ;  /* 0x0000000000007918 */ /* 0x000fc00000000000 */
        /* <DEDUP_REMOVED lines=14> */
.L_x_3:


//--------------------- .text._Z19transposeWithSharedPfS_i --------------------------
	.section	.text._Z19transposeWithSharedPfS_i,"ax",@progbits
	.align	128
        .global         _Z19transposeWithSharedPfS_i
        .type           _Z19transposeWithSharedPfS_i,@function
        .size           _Z19transposeWithSharedPfS_i,(.L_x_4 - _Z19transposeWithSharedPfS_i)
        .other          _Z19transposeWithSharedPfS_i,@"STO_CUDA_ENTRY STV_DEFAULT"
_Z19transposeWithSharedPfS_i:
.text._Z19transposeWithSharedPfS_i:
[----:B------:R-:W-:Y:S01]  /*0000*/  LDC R1, c[0x0][0x37c] ;  /* 0x0000df00ff017b82 */ /* 0x000fe20000000800 */
[----:B------:R-:W0:Y:S01]  /*0010*/  S2R R7, SR_CTAID.X ;  /* 0x0000000000077919 */ /* 0x000e220000002500 */
[----:B------:R-:W1:Y:S01]  /*0020*/  LDCU UR8, c[0x0][0x390] ;  /* 0x00007200ff0877ac */ /* 0x000e620008000800 */
[----:B------:R-:W0:Y:S01]  /*0030*/  S2R R6, SR_TID.X ;  /* 0x0000000000067919 */ /* 0x000e220000002100 */
[----:B------:R-:W2:Y:S01]  /*0040*/  LDCU.64 UR6, c[0x0][0x358] ;  /* 0x00006b00ff0677ac */ /* 0x000ea20008000a00 */
[----:B------:R-:W3:Y:S01]  /*0050*/  S2R R8, SR_TID.Y ;  /* 0x0000000000087919 */ /* 0x000ee20000002200 */
[----:B------:R-:W3:Y:S01]  /*0060*/  S2R R9, SR_CTAID.Y ;  /* 0x0000000000097919 */ /* 0x000ee20000002600 */
[----:B0-----:R-:W-:Y:S02]  /*0070*/  IMAD R0, R7, 0x20, R6 ;  /* 0x0000002007007824 */ /* 0x001fe400078e0206 */
[----:B---3--:R-:W-:-:S05]  /*0080*/  IMAD R5, R9, 0x20, R8 ;  /* 0x0000002009057824 */ /* 0x008fca00078e0208 */
[----:B------:R-:W-:-:S04]  /*0090*/  VIMNMX R2, PT, PT, R0, R5, !PT ;  /* 0x0000000500027248 */ /* 0x000fc80007fe0100 */
[----:B-1----:R-:W-:-:S13]  /*00a0*/  ISETP.GE.AND P0, PT, R2, UR8, PT ;  /* 0x0000000802007c0c */ /* 0x002fda000bf06270 */
[----:B------:R-:W0:Y:S01]  /*00b0*/  @!P0 LDC.64 R2, c[0x0][0x380] ;  /* 0x0000e000ff028b82 */ /* 0x000e220000000a00 */
[----:B------:R-:W-:-:S04]  /*00c0*/  @!P0 IMAD R5, R5, UR8, R0 ;  /* 0x0000000805058c24 */ /* 0x000fc8000f8e0200 */
[----:B0-----:R-:W-:-:S06]  /*00d0*/  @!P0 IMAD.WIDE R2, R5, 0x4, R2 ;  /* 0x0000000405028825 */ /* 0x001fcc00078e0202 */
[----:B--2---:R-:W2:Y:S01]  /*00e0*/  @!P0 LDG.E R2, desc[UR6][R2.64] ;  /* 0x0000000602028981 */ /* 0x004ea2000c1e1900 */
[----:B------:R-:W-:Y:S01]  /*00f0*/  @!P0 MOV R0, 0x400 ;  /* 0x0000040000008802 */ /* 0x000fe20000000f00 */
[----:B------:R-:W-:Y:S01]  /*0100*/  IMAD R4, R9, 0x20, R6 ;  /* 0x0000002009047824 */ /* 0x000fe200078e0206 */
[----:B------:R-:W-:Y:S01]  /*0110*/  LEA R7, R7, R8, 0x5 ;  /* 0x0000000807077211 */ /* 0x000fe200078e28ff */
[----:B------:R-:W0:Y:S02]  /*0120*/  @!P0 S2R R5, SR_CgaCtaId ;  /* 0x0000000000058919 */ /* 0x000e240000008800 */
[----:B0-----:R-:W-:Y:S02]  /*0130*/  @!P0 LEA R0, R5, R0, 0x18 ;  /* 0x0000000005008211 */ /* 0x001fe400078ec0ff */
[----:B------:R-:W-:Y:S02]  /*0140*/  VIMNMX R5, PT, PT, R4, R7, !PT ;  /* 0x0000000704057248 */ /* 0x000fe40007fe0100 */
[----:B------:R-:W-:-:S02]  /*0150*/  @!P0 LEA R0, R8, R0, 0x7 ;  /* 0x0000000008008211 */ /* 0x000fc400078e38ff */
[----:B------:R-:W-:-:S03]  /*0160*/  ISETP.GE.AND P1, PT, R5, UR8, PT ;  /* 0x0000000805007c0c */ /* 0x000fc6000bf26270 */
[----:B------:R-:W-:-:S05]  /*0170*/  @!P0 IMAD R5, R6, 0x4, R0 ;  /* 0x0000000406058824 */ /* 0x000fca00078e0200 */
[----:B--2---:R0:W-:Y:S01]  /*0180*/  @!P0 STS [R5], R2 ;  /* 0x0000000205008388 */ /* 0x0041e20000000800 */
[----:B------:R-:W-:Y:S06]  /*0190*/  BAR.SYNC.DEFER_BLOCKING 0x0 ;  /* 0x0000000000007b1d */ /* 0x000fec0000010000 */
[----:B------:R-:W-:Y:S05]  /*01a0*/  @P1 EXIT ;  /* 0x000000000000194d */ /* 0x000fea0003800000 */
[----:B------:R-:W1:Y:S01]  /*01b0*/  S2UR UR5, SR_CgaCtaId ;  /* 0x00000000000579c3 */ /* 0x000e620000008800 */
[----:B------:R-:W-:Y:S01]  /*01c0*/  UMOV UR4, 0x400 ;  /* 0x0000040000047882 */ /* 0x000fe20000000000 */
[----:B------:R-:W-:-:S06]  /*01d0*/  IMAD R7, R7, UR8, R4 ;  /* 0x0000000807077c24 */ /* 0x000fcc000f8e0204 */
[----:B0-----:R-:W0:Y:S01]  /*01e0*/  LDC.64 R2, c[0x0][0x388] ;  /* 0x0000e200ff027b82 */ /* 0x001e220000000a00 */
[----:B-1----:R-:W-:-:S06]  /*01f0*/  ULEA UR4, UR5, UR4, 0x18 ;  /* 0x0000000405047291 */ /* 0x002fcc000f8ec0ff */
[----:B------:R-:W-:Y:S01]  /*0200*/  LEA R0, R6, UR4, 0x7 ;  /* 0x0000000406007c11 */ /* 0x000fe2000f8e38ff */
[----:B0-----:R-:W-:-:S03]  /*0210*/  IMAD.WIDE R2, R7, 0x4, R2 ;  /* 0x0000000407027825 */ /* 0x001fc600078e0202 */
[----:B------:R-:W-:-:S05]  /*0220*/  LEA R0, R8, R0, 0x2 ;  /* 0x0000000008007211 */ /* 0x000fca00078e10ff */
[----:B------:R-:W0:Y:S04]  /*0230*/  LDS R5, [R0] ;  /* 0x0000000000057984 */ /* 0x000e280000000800 */
[----:B0-----:R-:W-:Y:S01]  /*0240*/  STG.E desc[UR6][R2.64], R5 ;  /* 0x0000000502007986 */ /* 0x001fe2000c101906 */
[----:B------:R-:W-:Y:S05]  /*0250*/  EXIT ;  /* 0x000000000000794d */ /* 0x000fea0003800000 */
.L_x_1:
        /* <DEDUP_REMOVED lines=10> */
.L_x_4:


//--------------------- .text._Z17transposeNoSharedPfS_i --------------------------
	.section	.text._Z17transposeNoSharedPfS_i,"ax",@progbits
	.align	128
        .global         _Z17transposeNoSharedPfS_i
        .type           _Z17transposeNoSharedPfS_i,@function
        .size           _Z17transposeNoSharedPfS_i,(.L_x_5 - _Z17transposeNoSharedPfS_i)
        .other          _Z17transposeNoSharedPfS_i,@"STO_CUDA_ENTRY STV_DEFAULT"
_Z17transposeNoSharedPfS_i:
.text._Z17transposeNoSharedPfS_i:
[----:B------:R-:W-:Y:S01]  /*0000*/  LDC R1, c[0x0][0x37c] ;  /* 0x0000df00ff017b82 */ /* 0x000fe20000000800 */
[----:B------:R-:W0:Y:S01]  /*0010*/  S2R R0, SR_CTAID.X ;  /* 0x0000000000007919 */ /* 0x000e220000002500 */
[----:B------:R-:W1:Y:S01]  /*0020*/  LDCU UR6, c[0x0][0x390] ;  /* 0x00007200ff0677ac */ /* 0x000e620008000800 */
[----:B------:R-:W0:Y:S01]  /*0030*/  S2R R3, SR_TID.X ;  /* 0x0000000000037919 */ /* 0x000e220000002100 */
[----:B------:R-:W2:Y:S01]  /*0040*/  S2R R7, SR_CTAID.Y ;  /* 0x0000000000077919 */ /* 0x000ea20000002600 */
[----:B------:R-:W2:Y:S01]  /*0050*/  S2R R2, SR_TID.Y ;  /* 0x0000000000027919 */ /* 0x000ea20000002200 */
[----:B0-----:R-:W-:Y:S02]  /*0060*/  LEA R0, R0, R3, 0x5 ;  /* 0x0000000300007211 */ /* 0x001fe400078e28ff */
[----:B--2---:R-:W-:-:S04]  /*0070*/  LEA R7, R7, R2, 0x5 ;  /* 0x0000000207077211 */ /* 0x004fc800078e28ff */
[----:B------:R-:W-:-:S04]  /*0080*/  VIMNMX R2, PT, PT, R0, R7, !PT ;  /* 0x0000000700027248 */ /* 0x000fc80007fe0100 */
[----:B-1----:R-:W-:-:S13]  /*0090*/  ISETP.GE.AND P0, PT, R2, UR6, PT ;  /* 0x0000000602007c0c */ /* 0x002fda000bf06270 */
[----:B------:R-:W-:Y:S05]  /*00a0*/  @P0 EXIT ;  /* 0x000000000000094d */ /* 0x000fea0003800000 */
[----:B------:R-:W0:Y:S01]  /*00b0*/  LDC.64 R2, c[0x0][0x380] ;  /* 0x0000e000ff027b82 */ /* 0x000e220000000a00 */
[----:B------:R-:W1:Y:S01]  /*00c0*/  LDCU.64 UR4, c[0x0][0x358] ;  /* 0x00006b00ff0477ac */ /* 0x000e620008000a00 */
[----:B------:R-:W-:-:S04]  /*00d0*/  IMAD R5, R0, UR6, R7 ;  /* 0x0000000600057c24 */ /* 0x000fc8000f8e0207 */
[----:B0-----:R-:W-:Y:S02]  /*00e0*/  IMAD.WIDE R2, R5, 0x4, R2 ;  /* 0x0000000405027825 */ /* 0x001fe400078e0202 */
[----:B------:R-:W0:Y:S04]  /*00f0*/  LDC.64 R4, c[0x0][0x388] ;  /* 0x0000e200ff047b82 */ /* 0x000e280000000a00 */
[----:B-1----:R-:W2:Y:S01]  /*0100*/  LDG.E R3, desc[UR4][R2.64] ;  /* 0x0000000402037981 */ /* 0x002ea2000c1e1900 */
[----:B------:R-:W-:-:S04]  /*0110*/  IMAD R7, R7, UR6, R0 ;  /* 0x0000000607077c24 */ /* 0x000fc8000f8e0200 */
[----:B0-----:R-:W-:-:S05]  /*0120*/  IMAD.WIDE R4, R7, 0x4, R4 ;  /* 0x0000000407047825 */ /* 0x001fca00078e0204 */
[----:B--2---:R-:W-:Y:S01]  /*0130*/  STG.E desc[UR4][R4.64], R3 ;  /* 0x0000000304007986 */ /* 0x004fe2000c101904 */
[----:B------:R-:W-:Y:S05]  /*0140*/  EXIT ;  /* 0x000000000000794d */ /* 0x000fea0003800000 */
.L_x_2:
        /* <DEDUP_REMOVED lines=11> */
.L_x_5:


//--------------------- .nv.shared._Z16transposeInPlacePfi --------------------------
	.section	.nv.shared._Z16transposeInPlacePfi,"aw",@nobits
	.sectionflags	@""
	.align	4
.nv.shared._Z16transposeInPlacePfi:
	.zero		5248


//--------------------- .nv.shared.reserved.0     --------------------------
	.section	.nv.shared.reserved.0,"aw",@nobits
	.weak		__nv_reservedSMEM_offset_0_alias
	.size		__nv_reservedSMEM_offset_0_alias, 0, 64
	.other		__nv_reservedSMEM_offset_0_alias,@"STO_CUDA_RESERVED_SHARED STV_DEFAULT"
__nv_reservedSMEM_offset_0_alias:
	.zero		0
	.zero		64


//--------------------- .nv.shared._Z19transposeWithSharedPfS_i --------------------------
	.section	.nv.shared._Z19transposeWithSharedPfS_i,"aw",@nobits
	.sectionflags	@""
	.align	4
.nv.shared._Z19transposeWithSharedPfS_i:
	.zero		5120


//--------------------- .nv.constant0._Z16transposeInPlacePfi --------------------------
	.section	.nv.constant0._Z16transposeInPlacePfi,"a",@progbits
	.sectionflags	@""
	.align	4
.nv.constant0._Z16transposeInPlacePfi:
	.zero		908


//--------------------- .nv.constant0._Z19transposeWithSharedPfS_i --------------------------
	.section	.nv.constant0._Z19transposeWithSharedPfS_i,"a",@progbits
	.sectionflags	@""
	.align	4
.nv.constant0._Z19transposeWithSharedPfS_i:
	.zero		916


//--------------------- .nv.constant0._Z17transposeNoSharedPfS_i --------------------------
	.section	.nv.constant0._Z17transposeNoSharedPfS_i,"a",@progbits
	.sectionflags	@""
	.align	4
.nv.constant0._Z17transposeNoSharedPfS_i:
	.zero		916


//--------------------- SYMBOLS --------------------------

	.type		.nv.reservedSmem.offset0,@object
	.size		.nv.reservedSmem.offset0,0x4
	.type		.nv.reservedSmem.cap,@object
	.size		.nv.reservedSmem.cap,0x4
